	.headerflags	@"EF_CUDA_TEXMODE_UNIFIED EF_CUDA_64BIT_ADDRESS EF_CUDA_ACCELERATORS EF_CUDA_SM90 EF_CUDA_VIRTUAL_SM(EF_CUDA_SM90)"
	.elftype	@"ET_EXEC"


//--------------------- .nv.info                  --------------------------
	.section	.nv.info,"",@"SHT_CUDA_INFO"
	.align	4


	//----- nvinfo : EIATTR_REGCOUNT
	.align		4
        /*0000*/ 	.byte	0x04, 0x2f
        /*0002*/ 	.short	(.L_3 - .L_2)
	.align		4
.L_2:
        /*0004*/ 	.word	index@(triton_poi_fused_add_div_mean_mul_relu_sqrt_sub_threshold_backward_var_0)
        /*0008*/ 	.word	0x0000001c


	//----- nvinfo : EIATTR_MIN_STACK_SIZE
	.align		4
.L_3:
        /*000c*/ 	.byte	0x04, 0x12
        /*000e*/ 	.short	(.L_5 - .L_4)
	.align		4
.L_4:
        /*0010*/ 	.word	index@(triton_poi_fused_add_div_mean_mul_relu_sqrt_sub_threshold_backward_var_0)
        /*0014*/ 	.word	0x00000000


	//----- nvinfo : EIATTR_FRAME_SIZE
	.align		4
.L_5:
        /*0018*/ 	.byte	0x04, 0x11
        /*001a*/ 	.short	(.L_7 - .L_6)
	.align		4
.L_6:
        /*001c*/ 	.word	index@(triton_poi_fused_add_div_mean_mul_relu_sqrt_sub_threshold_backward_var_0)
        /*0020*/ 	.word	0x00000000


	//----- nvinfo : EIATTR_MIN_STACK_SIZE
	.align		4
.L_7:
        /*0024*/ 	.byte	0x04, 0x12
        /*0026*/ 	.short	(.L_9 - .L_8)
	.align		4
.L_8:
        /*0028*/ 	.word	index@(triton_poi_fused_add_div_mean_mul_relu_sqrt_sub_threshold_backward_var_0)
        /*002c*/ 	.word	0x00000000
.L_9:


//--------------------- .nv.info.triton_poi_fused_add_div_mean_mul_relu_sqrt_sub_threshold_backward_var_0 --------------------------
	.section	.nv.info.triton_poi_fused_add_div_mean_mul_relu_sqrt_sub_threshold_backward_var_0,"",@"SHT_CUDA_INFO"
	.sectionflags	@""
	.align	4


	//----- nvinfo : EIATTR_CUDA_API_VERSION
	.align		4
        /*0000*/ 	.byte	0x04, 0x37
        /*0002*/ 	.short	(.L_11 - .L_10)
.L_10:
        /*0004*/ 	.word	0x0000007c


	//----- nvinfo : EIATTR_KPARAM_INFO
	.align		4
.L_11:
        /*0008*/ 	.byte	0x04, 0x17
        /*000a*/ 	.short	(.L_13 - .L_12)
.L_12:
        /*000c*/ 	.word	0x00000000
        /*0010*/ 	.short	0x0005
        /*0012*/ 	.short	0x0028
        /*0014*/ 	.byte	0x00, 0xf0, 0x11, 0x00


	//----- nvinfo : EIATTR_KPARAM_INFO
	.align		4
.L_13:
        /*0018*/ 	.byte	0x04, 0x17
        /*001a*/ 	.short	(.L_15 - .L_14)
.L_14:
        /*001c*/ 	.word	0x00000000
        /*0020*/ 	.short	0x0004
        /*0022*/ 	.short	0x0020
        /*0024*/ 	.byte	0x00, 0xf4, 0x21, 0x00


	//----- nvinfo : EIATTR_KPARAM_INFO
	.align		4
.L_15:
        /*0028*/ 	.byte	0x04, 0x17
        /*002a*/ 	.short	(.L_17 - .L_16)
.L_16:
        /*002c*/ 	.word	0x00000000
        /*0030*/ 	.short	0x0003
        /*0032*/ 	.short	0x0018
        /*0034*/ 	.byte	0x00, 0xf4, 0x21, 0x00


	//----- nvinfo : EIATTR_KPARAM_INFO
	.align		4
.L_17:
        /*0038*/ 	.byte	0x04, 0x17
        /*003a*/ 	.short	(.L_19 - .L_18)
.L_18:
        /*003c*/ 	.word	0x00000000
        /*0040*/ 	.short	0x0002
        /*0042*/ 	.short	0x0010
        /*0044*/ 	.byte	0x00, 0xf4, 0x21, 0x00


	//----- nvinfo : EIATTR_KPARAM_INFO
	.align		4
.L_19:
        /*0048*/ 	.byte	0x04, 0x17
        /*004a*/ 	.short	(.L_21 - .L_20)
.L_20:
        /*004c*/ 	.word	0x00000000
        /*0050*/ 	.short	0x0001
        /*0052*/ 	.short	0x0008
        /*0054*/ 	.byte	0x00, 0xf4, 0x21, 0x00


	//----- nvinfo : EIATTR_KPARAM_INFO
	.align		4
.L_21:
        /*0058*/ 	.byte	0x04, 0x17
        /*005a*/ 	.short	(.L_23 - .L_22)
.L_22:
        /*005c*/ 	.word	0x00000000
        /*0060*/ 	.short	0x0000
        /*0062*/ 	.short	0x0000
        /*0064*/ 	.byte	0x00, 0xf4, 0x21, 0x00


	//----- nvinfo : EIATTR_SPARSE_MMA_MASK
	.align		4
.L_23:
        /*0068*/ 	.byte	0x03, 0x50
        /*006a*/ 	.short	0x0000


	//----- nvinfo : EIATTR_MAXREG_COUNT
	.align		4
        /*006c*/ 	.byte	0x03, 0x1b
        /*006e*/ 	.short	0x00ff


	//----- nvinfo : EIATTR_EXIT_INSTR_OFFSETS
	.align		4
        /*0070*/ 	.byte	0x04, 0x1c
        /*0072*/ 	.short	(.L_25 - .L_24)


	//   ....[0]....
.L_24:
        /*0074*/ 	.word	0x000006f0


	//   ....[1]....
        /*0078*/ 	.word	0x00000710


	//----- nvinfo : EIATTR_REQNTID
	.align		4
.L_25:
        /*007c*/ 	.byte	0x04, 0x10
        /*007e*/ 	.short	(.L_27 - .L_26)
.L_26:
        /*0080*/ 	.word	0x00000080
        /*0084*/ 	.word	0x00000001
        /*0088*/ 	.word	0x00000001


	//----- nvinfo : EIATTR_CBANK_PARAM_SIZE
	.align		4
.L_27:
        /*008c*/ 	.byte	0x03, 0x19
        /*008e*/ 	.short	0x002c


	//----- nvinfo : EIATTR_PARAM_CBANK
	.align		4
        /*0090*/ 	.byte	0x04, 0x0a
        /*0092*/ 	.short	(.L_29 - .L_28)
	.align		4
.L_28:
        /*0094*/ 	.word	index@(.nv.constant0.triton_poi_fused_add_div_mean_mul_relu_sqrt_sub_threshold_backward_var_0)
        /*0098*/ 	.short	0x0210
        /*009a*/ 	.short	0x002c


	//----- nvinfo : EIATTR_SW_WAR
	.align		4
.L_29:
        /*009c*/ 	.byte	0x04, 0x36
        /*009e*/ 	.short	(.L_31 - .L_30)
.L_30:
        /*00a0*/ 	.word	0x00000008
.L_31:


//--------------------- .nv.callgraph             --------------------------
	.section	.nv.callgraph,"",@"SHT_CUDA_CALLGRAPH"
	.align	4
	.sectionentsize	8
	.align		4
        /*0000*/ 	.word	0x00000000
	.align		4
        /*0004*/ 	.word	0xffffffff
	.align		4
        /*0008*/ 	.word	0x00000000
	.align		4
        /*000c*/ 	.word	0xfffffffe
	.align		4
        /*0010*/ 	.word	0x00000000
	.align		4
        /*0014*/ 	.word	0xfffffffd
	.align		4
        /*0018*/ 	.word	0x00000000
	.align		4
        /*001c*/ 	.word	0xfffffffc


//--------------------- .nv.constant4             --------------------------
	.section	.nv.constant4,"a",@progbits
	.align	8
	.align		8
.nv.constant4:
        /*0000*/ 	.dword	_$_str
	.align		8
        /*0008*/ 	.dword	_$_str_$_2


//--------------------- .text.triton_poi_fused_add_div_mean_mul_relu_sqrt_sub_threshold_backward_var_0 --------------------------
	.section	.text.triton_poi_fused_add_div_mean_mul_relu_sqrt_sub_threshold_backward_var_0,"ax",@progbits
	.align	128
        .global         triton_poi_fused_add_div_mean_mul_relu_sqrt_sub_threshold_backward_var_0
        .type           triton_poi_fused_add_div_mean_mul_relu_sqrt_sub_threshold_backward_var_0,@function
        .size           triton_poi_fused_add_div_mean_mul_relu_sqrt_sub_threshold_backward_var_0,(.L_x_1 - triton_poi_fused_add_div_mean_mul_relu_sqrt_sub_threshold_backward_var_0)
        .other          triton_poi_fused_add_div_mean_mul_relu_sqrt_sub_threshold_backward_var_0,@"STO_CUDA_ENTRY STV_DEFAULT"
triton_poi_fused_add_div_mean_mul_relu_sqrt_sub_threshold_backward_var_0:
.text.triton_poi_fused_add_div_mean_mul_relu_sqrt_sub_threshold_backward_var_0:
[----:B------:R-:W0:Y:S02]  /*0000*/  LDC R1, c[0x0][0x28] ;  /* 0x00000a00ff017b82 */ /* 0x000e240000000800 */
[----:B------:R-:W1:Y:S01]  /*0010*/  S2R R0, SR_TID.X ;  /* 0x0000000000007919 */ /* 0x000e620000002100 */
[----:B------:R-:W2:Y:S01]  /*0020*/  LDC.64 R12, c[0x0][0x218] ;  /* 0x00008600ff0c7b82 */ /* 0x000ea20000000a00 */
[----:B------:R-:W-:Y:S02]  /*0030*/  CS2R R6, SRZ ;  /* 0x0000000000067805 */ /* 0x000fe4000001ff00 */
[----:B------:R-:W-:Y:S01]  /*0040*/  CS2R R8, SRZ ;  /* 0x0000000000087805 */ /* 0x000fe2000001ff00 */
[----:B------:R-:W3:Y:S01]  /*0050*/  S2R R3, SR_CTAID.X ;  /* 0x0000000000037919 */ /* 0x000ee20000002500 */
[----:B------:R-:W-:Y:S01]  /*0060*/  ULDC.64 UR4, c[0x0][0x208] ;  /* 0x0000820000047ab9 */ /* 0x000fe20000000a00 */
[----:B------:R-:W-:Y:S02]  /*0070*/  ULDC.64 UR6, c[0x0][0x230] ;  /* 0x00008c0000067ab9 */ /* 0x000fe40000000a00 */
[----:B------:R-:W4:Y:S01]  /*0080*/  LDC.64 R16, c[0x0][0x220] ;  /* 0x00008800ff107b82 */ /* 0x000f220000000a00 */
[----:B-1----:R-:W-:-:S04]  /*0090*/  SHF.L.U32 R0, R0, 0x1, RZ ;  /* 0x0000000100007819 */ /* 0x002fc800000006ff */
[----:B------:R-:W-:Y:S02]  /*00a0*/  LOP3.LUT R0, R0, 0xfe, RZ, 0xc0, !PT ;  /* 0x000000fe00007812 */ /* 0x000fe400078ec0ff */
[----:B---3--:R-:W-:Y:S02]  /*00b0*/  SHF.R.S32.HI R5, RZ, 0x17, R3 ;  /* 0x00000017ff057819 */ /* 0x008fe40000011403 */
[----:B------:R-:W-:Y:S02]  /*00c0*/  LEA R0, R3, R0, 0x8 ;  /* 0x0000000003007211 */ /* 0x000fe400078e40ff */
[----:B------:R-:W-:Y:S02]  /*00d0*/  SGXT R5, R5, 0x1 ;  /* 0x000000010505781a */ /* 0x000fe40000000200 */
[----:B------:R-:W-:Y:S02]  /*00e0*/  SHF.R.S32.HI R3, RZ, 0x1f, R0 ;  /* 0x0000001fff037819 */ /* 0x000fe40000011400 */
[----:B------:R-:W-:-:S02]  /*00f0*/  LEA.HI R5, R5, R0, RZ, 0x6 ;  /* 0x0000000005057211 */ /* 0x000fc400078f30ff */
[-C--:B------:R-:W-:Y:S02]  /*0100*/  LEA.HI R10, R3, R0.reuse, RZ, 0x4 ;  /* 0x00000000030a7211 */ /* 0x080fe400078f20ff */
[----:B------:R-:W-:Y:S02]  /*0110*/  LOP3.LUT R5, R5, 0xffffffc0, RZ, 0xc0, !PT ;  /* 0xffffffc005057812 */ /* 0x000fe400078ec0ff */
[----:B------:R-:W-:Y:S02]  /*0120*/  LOP3.LUT R3, R10, 0xfffffff0, RZ, 0xc0, !PT ;  /* 0xfffffff00a037812 */ /* 0x000fe400078ec0ff */
[----:B------:R-:W-:Y:S02]  /*0130*/  ISETP.GE.AND P0, PT, R0, 0x100, PT ;  /* 0x000001000000780c */ /* 0x000fe40003f06270 */
[----:B------:R-:W-:-:S04]  /*0140*/  IADD3 R3, R5, R0, -R3 ;  /* 0x0000000005037210 */ /* 0x000fc80007ffe803 */
[----:B------:R-:W-:Y:S01]  /*0150*/  IADD3 R19, R3, 0x10, RZ ;  /* 0x0000001003137810 */ /* 0x000fe20007ffe0ff */
[----:B--2---:R-:W-:Y:S01]  /*0160*/  IMAD.WIDE R14, R3, 0x4, R12 ;  /* 0x00000004030e7825 */ /* 0x004fe200078e020c */
[----:B------:R-:W-:-:S03]  /*0170*/  IADD3 R21, R3, 0x20, RZ ;  /* 0x0000002003157810 */ /* 0x000fc60007ffe0ff */
[--C-:B------:R-:W-:Y:S01]  /*0180*/  IMAD.WIDE R18, R19, 0x4, R12.reuse ;  /* 0x0000000413127825 */ /* 0x100fe200078e020c */
[----:B------:R-:W-:Y:S02]  /*0190*/  CS2R R4, SRZ ;  /* 0x0000000000047805 */ /* 0x000fe4000001ff00 */
[----:B------:R-:W-:Y:S01]  /*01a0*/  IADD3 R23, R3, 0x30, RZ ;  /* 0x0000003003177810 */ /* 0x000fe20007ffe0ff */
[----:B------:R1:W2:Y:S01]  /*01b0*/  @!P0 LDG.E.EL.64 R6, desc[UR4][R14.64] ;  /* 0x000000040e068981 */ /* 0x0002a2000c2e1b00 */
[--C-:B------:R-:W-:Y:S01]  /*01c0*/  IMAD.WIDE R20, R21, 0x4, R12.reuse ;  /* 0x0000000415147825 */ /* 0x100fe200078e020c */
[----:B------:R-:W-:Y:S02]  /*01d0*/  CS2R R2, SRZ ;  /* 0x0000000000027805 */ /* 0x000fe4000001ff00 */
[----:B------:R3:W2:Y:S01]  /*01e0*/  @!P0 LDG.E.EL.64 R8, desc[UR4][R18.64] ;  /* 0x0000000412088981 */ /* 0x0006a2000c2e1b00 */
[----:B------:R-:W-:-:S03]  /*01f0*/  IMAD.WIDE R22, R23, 0x4, R12 ;  /* 0x0000000417167825 */ /* 0x000fc600078e020c */
[----:B------:R4:W5:Y:S01]  /*0200*/  @!P0 LDG.E.EL.64 R4, desc[UR4][R20.64] ;  /* 0x0000000414048981 */ /* 0x000962000c2e1b00 */
[----:B-1----:R-:W1:Y:S03]  /*0210*/  LDC.64 R14, c[0x0][0x228] ;  /* 0x00008a00ff0e7b82 */ /* 0x002e660000000a00 */
[----:B------:R1:W5:Y:S01]  /*0220*/  @!P0 LDG.E.EL.64 R2, desc[UR4][R22.64] ;  /* 0x0000000416028981 */ /* 0x000362000c2e1b00 */
[----:B------:R-:W-:Y:S02]  /*0230*/  SHF.R.S32.HI R24, RZ, 0x4, R10 ;  /* 0x00000004ff187819 */ /* 0x000fe4000001140a */
[----:B------:R-:W-:Y:S01]  /*0240*/  CS2R R10, SRZ ;  /* 0x00000000000a7805 */ /* 0x000fe2000001ff00 */
[----:B---3--:R-:W-:Y:S01]  /*0250*/  IMAD.WIDE R18, R0, 0x4, R12 ;  /* 0x0000000400127825 */ /* 0x008fe200078e020c */
[----:B------:R-:W-:-:S04]  /*0260*/  LEA.HI R25, R24, R24, RZ, 0x2 ;  /* 0x0000001818197211 */ /* 0x000fc800078f10ff */
[----:B------:R3:W3:Y:S01]  /*0270*/  @!P0 LDG.E.64 R10, desc[UR4][R18.64] ;  /* 0x00000004120a8981 */ /* 0x0006e2000c1e1b00 */
[----:B------:R-:W-:-:S04]  /*0280*/  LOP3.LUT R25, R25, 0xfffffffc, RZ, 0xc0, !PT ;  /* 0xfffffffc19197812 */ /* 0x000fc800078ec0ff */
[----:B------:R-:W-:Y:S02]  /*0290*/  IADD3 R25, R24, -R25, RZ ;  /* 0x8000001918197210 */ /* 0x000fe40007ffe0ff */
[----:B------:R-:W-:-:S03]  /*02a0*/  CS2R R12, SRZ ;  /* 0x00000000000c7805 */ /* 0x000fc6000001ff00 */
[----:B----4-:R-:W-:-:S04]  /*02b0*/  IMAD.WIDE R20, R25, 0x4, R16 ;  /* 0x0000000419147825 */ /* 0x010fc800078e0210 */
[----:B-1----:R-:W-:Y:S01]  /*02c0*/  IMAD.WIDE R22, R25, 0x4, R14 ;  /* 0x0000000419167825 */ /* 0x002fe200078e020e */
[----:B------:R-:W-:-:S04]  /*02d0*/  CS2R R14, SRZ ;  /* 0x00000000000e7805 */ /* 0x000fc8000001ff00 */
[----:B------:R-:W4:Y:S04]  /*02e0*/  @!P0 LDG.E.EL R13, desc[UR4][R22.64] ;  /* 0x00000004160d8981 */ /* 0x000f28000c2e1900 */
[----:B------:R-:W4:Y:S04]  /*02f0*/  @!P0 LDG.E.EL R14, desc[UR4][R20.64] ;  /* 0x00000004140e8981 */ /* 0x000f28000c2e1900 */
[----:B------:R-:W4:Y:S04]  /*0300*/  @!P0 LDG.E.EL R15, desc[UR4][R20.64] ;  /* 0x00000004140f8981 */ /* 0x000f28000c2e1900 */
[----:B------:R-:W4:Y:S01]  /*0310*/  @!P0 LDG.E.EL R12, desc[UR4][R22.64] ;  /* 0x00000004160c8981 */ /* 0x000f22000c2e1900 */
[----:B--2---:R-:W-:Y:S01]  /*0320*/  FADD R17, R8, R6 ;  /* 0x0000000608117221 */ /* 0x004fe20000000000 */
[----:B------:R-:W-:-:S03]  /*0330*/  FADD R16, R9, R7 ;  /* 0x0000000709107221 */ /* 0x000fc60000000000 */
[----:B-----5:R-:W-:Y:S01]  /*0340*/  FADD R17, R17, R4 ;  /* 0x0000000411117221 */ /* 0x020fe20000000000 */
[----:B------:R-:W-:-:S03]  /*0350*/  FADD R16, R16, R5 ;  /* 0x0000000510107221 */ /* 0x000fc60000000000 */
[----:B------:R-:W-:Y:S01]  /*0360*/  FADD R17, R17, R2 ;  /* 0x0000000211117221 */ /* 0x000fe20000000000 */
[----:B------:R-:W-:-:S03]  /*0370*/  FADD R16, R16, R3 ;  /* 0x0000000310107221 */ /* 0x000fc60000000000 */
[----:B------:R-:W-:Y:S01]  /*0380*/  FFMA R8, R17, -0.25, R8 ;  /* 0xbe80000011087823 */ /* 0x000fe20000000008 */
[C---:B------:R-:W-:Y:S01]  /*0390*/  FFMA R9, R16.reuse, -0.25, R9 ;  /* 0xbe80000010097823 */ /* 0x040fe20000000009 */
[----:B------:R-:W-:Y:S02]  /*03a0*/  FFMA R7, R16, -0.25, R7 ;  /* 0xbe80000010077823 */ /* 0x000fe40000000007 */
[----:B---3--:R-:W-:Y:S01]  /*03b0*/  FMUL R19, R8, R8 ;  /* 0x0000000808137220 */ /* 0x008fe20000400000 */
[----:B------:R-:W-:Y:S01]  /*03c0*/  FMUL R8, R9, R9 ;  /* 0x0000000909087220 */ /* 0x000fe20000400000 */
[----:B------:R-:W-:Y:S01]  /*03d0*/  FFMA R6, R17, -0.25, R6 ;  /* 0xbe80000011067823 */ /* 0x000fe20000000006 */
[----:B------:R-:W-:Y:S02]  /*03e0*/  FFMA R5, R16, -0.25, R5 ;  /* 0xbe80000010057823 */ /* 0x000fe40000000005 */
[----:B------:R-:W-:Y:S01]  /*03f0*/  FFMA R8, R7, R7, R8 ;  /* 0x0000000707087223 */ /* 0x000fe20000000008 */
[----:B------:R-:W-:Y:S01]  /*0400*/  FFMA R19, R6, R6, R19 ;  /* 0x0000000606137223 */ /* 0x000fe20000000013 */
[----:B------:R-:W-:-:S02]  /*0410*/  FFMA R4, R17, -0.25, R4 ;  /* 0xbe80000011047823 */ /* 0x000fc40000000004 */
[----:B------:R-:W-:Y:S01]  /*0420*/  FFMA R8, R5, R5, R8 ;  /* 0x0000000505087223 */ /* 0x000fe20000000008 */
[----:B------:R-:W-:Y:S01]  /*0430*/  HFMA2.MMA R5, -RZ, RZ, 1.625, 0 ;  /* 0x3e800000ff057435 */ /* 0x000fe200000001ff */
[----:B------:R-:W-:Y:S01]  /*0440*/  FFMA R19, R4, R4, R19 ;  /* 0x0000000404137223 */ /* 0x000fe20000000013 */
[----:B------:R-:W-:Y:S01]  /*0450*/  FFMA R2, R17, -0.25, R2 ;  /* 0xbe80000011027823 */ /* 0x000fe20000000002 */
[----:B------:R-:W-:-:S03]  /*0460*/  FFMA R3, R16, -0.25, R3 ;  /* 0xbe80000010037823 */ /* 0x000fc60000000003 */
[----:B------:R-:W-:Y:S01]  /*0470*/  FFMA R19, R2, R2, R19 ;  /* 0x0000000202137223 */ /* 0x000fe20000000013 */
[----:B------:R-:W-:Y:S01]  /*0480*/  FFMA R8, R3, R3, R8 ;  /* 0x0000000303087223 */ /* 0x000fe20000000008 */
[----:B------:R-:W-:Y:S01]  /*0490*/  FFMA R10, R17, -0.25, R10 ;  /* 0xbe800000110a7823 */ /* 0x000fe2000000000a */
[----:B------:R-:W-:Y:S01]  /*04a0*/  FFMA R11, R16, -0.25, R11 ;  /* 0xbe800000100b7823 */ /* 0x000fe2000000000b */
[-C--:B------:R-:W-:Y:S01]  /*04b0*/  FFMA R19, R19, R5.reuse, 9.9999997473787516356e-06 ;  /* 0x3727c5ac13137423 */ /* 0x080fe20000000005 */
[----:B------:R-:W-:Y:S01]  /*04c0*/  FFMA R8, R8, R5, 9.9999997473787516356e-06 ;  /* 0x3727c5ac08087423 */ /* 0x000fe20000000005 */
[----:B------:R-:W1:Y:S02]  /*04d0*/  LDC.64 R2, c[0x0][0x210] ;  /* 0x00008400ff027b82 */ /* 0x000e640000000a00 */
[----:B------:R-:W2:Y:S08]  /*04e0*/  MUFU.SQRT R4, R19 ;  /* 0x0000001300047308 */ /* 0x000eb00000002000 */
[----:B------:R-:W3:Y:S01]  /*04f0*/  MUFU.SQRT R5, R8 ;  /* 0x0000000800057308 */ /* 0x000ee20000002000 */
[----:B--2---:R-:W-:-:S02]  /*0500*/  FSETP.GT.AND P1, PT, R4, 8.50705917302346158658e+37, PT ;  /* 0x7e8000000400780b */ /* 0x004fc40003f24000 */
[----:B------:R-:W-:Y:S02]  /*0510*/  FSETP.GEU.AND P3, PT, R4, 1.175494350822287508e-38, PT ;  /* 0x008000000400780b */ /* 0x000fe40003f6e000 */
[C---:B---3--:R-:W-:Y:S02]  /*0520*/  FSETP.GT.AND P2, PT, R5.reuse, 8.50705917302346158658e+37, PT ;  /* 0x7e8000000500780b */ /* 0x048fe40003f44000 */
[----:B------:R-:W-:-:S07]  /*0530*/  FSETP.GEU.AND P4, PT, R5, 1.175494350822287508e-38, PT ;  /* 0x008000000500780b */ /* 0x000fce0003f8e000 */
[----:B------:R-:W-:-:S04]  /*0540*/  @P1 FMUL R4, R4, 0.25 ;  /* 0x3e80000004041820 */ /* 0x000fc80000400000 */
[----:B------:R-:W-:Y:S01]  /*0550*/  @!P3 FMUL R4, R4, 16777216 ;  /* 0x4b8000000404b820 */ /* 0x000fe20000400000 */
[----:B------:R-:W-:-:S04]  /*0560*/  @P2 FMUL R5, R5, 0.25 ;  /* 0x3e80000005052820 */ /* 0x000fc80000400000 */
[----:B------:R-:W-:Y:S01]  /*0570*/  @!P4 FMUL R5, R5, 16777216 ;  /* 0x4b8000000505c820 */ /* 0x000fe20000400000 */
[----:B------:R-:W2:Y:S01]  /*0580*/  MUFU.RCP R7, R4 ;  /* 0x0000000400077308 */ /* 0x000ea20000001000 */
[----:B------:R-:W-:-:S07]  /*0590*/  @P1 FMUL R10, R10, 0.25 ;  /* 0x3e8000000a0a1820 */ /* 0x000fce0000400000 */
[----:B------:R-:W3:Y:S01]  /*05a0*/  MUFU.RCP R6, R5 ;  /* 0x0000000500067308 */ /* 0x000ee20000001000 */
[----:B------:R-:W-:Y:S01]  /*05b0*/  @P2 FMUL R11, R11, 0.25 ;  /* 0x3e8000000b0b2820 */ /* 0x000fe20000400000 */
[----:B------:R-:W-:-:S03]  /*05c0*/  @!P3 FMUL R10, R10, 16777216 ;  /* 0x4b8000000a0ab820 */ /* 0x000fc60000400000 */
[----:B------:R-:W-:Y:S01]  /*05d0*/  @!P4 FMUL R11, R11, 16777216 ;  /* 0x4b8000000b0bc820 */ /* 0x000fe20000400000 */
[----:B--2---:R-:W-:-:S04]  /*05e0*/  FMUL R10, R7, R10 ;  /* 0x0000000a070a7220 */ /* 0x004fc80000400000 */
[----:B----4-:R-:W-:Y:S01]  /*05f0*/  FFMA R10, R10, R14, R13 ;  /* 0x0000000e0a0a7223 */ /* 0x010fe2000000000d */
[----:B---3--:R-:W-:-:S04]  /*0600*/  FMUL R11, R6, R11 ;  /* 0x0000000b060b7220 */ /* 0x008fc80000400000 */
[----:B------:R-:W-:Y:S01]  /*0610*/  FFMA R11, R11, R15, R12 ;  /* 0x0000000f0b0b7223 */ /* 0x000fe2000000000c */
[----:B------:R-:W-:-:S04]  /*0620*/  FSETP.GEU.AND P2, PT, R10, RZ, PT ;  /* 0x000000ff0a00720b */ /* 0x000fc80003f4e000 */
[C---:B------:R-:W-:Y:S02]  /*0630*/  FSETP.GEU.AND P1, PT, R11.reuse, RZ, PT ;  /* 0x000000ff0b00720b */ /* 0x040fe40003f2e000 */
[----:B------:R-:W-:Y:S02]  /*0640*/  FSEL R10, R10, RZ, P2 ;  /* 0x000000ff0a0a7208 */ /* 0x000fe40001000000 */
[----:B------:R-:W-:Y:S01]  /*0650*/  FSEL R11, R11, RZ, P1 ;  /* 0x000000ff0b0b7208 */ /* 0x000fe20000800000 */
[----:B-1----:R-:W-:Y:S01]  /*0660*/  IMAD.WIDE R2, R0, 0x4, R2 ;  /* 0x0000000400027825 */ /* 0x002fe200078e0202 */
[----:B------:R-:W-:Y:S02]  /*0670*/  FSETP.GTU.AND P3, PT, R10, RZ, PT ;  /* 0x000000ff0a00720b */ /* 0x000fe40003f6c000 */
[----:B------:R-:W-:Y:S02]  /*0680*/  FSETP.GTU.AND P2, PT, R11, RZ, PT ;  /* 0x000000ff0b00720b */ /* 0x000fe40003f4c000 */
[----:B------:R-:W-:Y:S01]  /*0690*/  IADD3 R4, P1, R0, UR6, RZ ;  /* 0x0000000600047c10 */ /* 0x000fe2000ff3e0ff */
[----:B------:R1:W-:Y:S01]  /*06a0*/  @!P0 STG.E.64 desc[UR4][R2.64], R10 ;  /* 0x0000000a02008986 */ /* 0x0003e2000c101b04 */
[----:B------:R-:W-:-:S02]  /*06b0*/  SEL R6, RZ, 0x1, P3 ;  /* 0x00000001ff067807 */ /* 0x000fc40001800000 */
[----:B------:R-:W-:Y:S02]  /*06c0*/  SEL R7, RZ, 0x100, P2 ;  /* 0x00000100ff077807 */ /* 0x000fe40001000000 */
[----:B------:R-:W-:Y:S02]  /*06d0*/  LEA.HI.X.SX32 R5, R0, UR7, 0x1, P1 ;  /* 0x0000000700057c11 */ /* 0x000fe400088f0eff */
[----:B------:R-:W-:Y:S01]  /*06e0*/  IADD3 R7, R6, R7, RZ ;  /* 0x0000000706077210 */ /* 0x000fe20007ffe0ff */
[----:B------:R-:W-:Y:S06]  /*06f0*/  @P0 EXIT ;  /* 0x000000000000094d */ /* 0x000fec0003800000 */
[----:B------:R-:W-:Y:S01]  /*0700*/  STG.E.U16 desc[UR4][R4.64], R7 ;  /* 0x0000000704007986 */ /* 0x000fe2000c101504 */
[----:B------:R-:W-:Y:S05]  /*0710*/  EXIT ;  /* 0x000000000000794d */ /* 0x000fea0003800000 */
.L_x_0:
[----:B------:R-:W-:-:S00]  /*0720*/  BRA `(.L_x_0) ;  /* 0xfffffffc00fc7947 */ /* 0x000fc0000383ffff */
[----:B------:R-:W-:-:S00]  /*0730*/  NOP ;  /* 0x0000000000007918 */ /* 0x000fc00000000000 */
        /* <DEDUP_REMOVED lines=12> */
.L_x_1:


//--------------------- .nv.global.init           --------------------------
	.section	.nv.global.init,"aw",@progbits
.nv.global.init:
	.type		_$_str,@object
	.size		_$_str,(_$_str_$_2 - _$_str)
_$_str:
        /*0000*/ 	.byte	0x5f, 0x5f, 0x43, 0x55, 0x44, 0x41, 0x5f, 0x46, 0x54, 0x5a, 0x00
	.type		_$_str_$_2,@object
	.size		_$_str_$_2,(.L_1 - _$_str_$_2)
_$_str_$_2:
        /*000b*/ 	.byte	0x5f, 0x5f, 0x43, 0x55, 0x44, 0x41, 0x5f, 0x50, 0x52, 0x45, 0x43, 0x5f, 0x53, 0x51, 0x52, 0x54
        /*001b*/ 	.byte	0x00
.L_1:


//--------------------- .nv.constant0.triton_poi_fused_add_div_mean_mul_relu_sqrt_sub_threshold_backward_var_0 --------------------------
	.section	.nv.constant0.triton_poi_fused_add_div_mean_mul_relu_sqrt_sub_threshold_backward_var_0,"a",@progbits
	.sectionflags	@""
	.align	4
.nv.constant0.triton_poi_fused_add_div_mean_mul_relu_sqrt_sub_threshold_backward_var_0:
	.zero		572
